//
// Generated by NVIDIA NVVM Compiler
//
// Compiler Build ID: CL-36424714
// Cuda compilation tools, release 13.0, V13.0.88
// Based on NVVM 20.0.0
//

.version 9.0
.target sm_100
.address_size 64

	// .globl	_Z6kernelPhi
.global .align 4 .b8 __cudart_i2opi_f[24] = {65, 144, 67, 60, 153, 149, 98, 219, 192, 221, 52, 245, 209, 87, 39, 252, 41, 21, 68, 78, 110, 131, 249, 162};

.visible .entry _Z6kernelPhi(
	.param .u64 .ptr .align 1 _Z6kernelPhi_param_0,
	.param .u32 _Z6kernelPhi_param_1
)
{
	.local .align 4 .b8 	__local_depot0[28];
	.reg .b64 	%SP;
	.reg .b64 	%SPL;
	.reg .pred 	%p<9>;
	.reg .b16 	%rs<3>;
	.reg .b32 	%r<57>;
	.reg .b32 	%f<40>;
	.reg .b64 	%rd<25>;
	.reg .b64 	%fd<3>;

	mov.u64 	%SPL, __local_depot0;
	ld.param.u64 	%rd9, [_Z6kernelPhi_param_0];
	ld.param.u32 	%r16, [_Z6kernelPhi_param_1];
	add.u64 	%rd1, %SPL, 0;
	mov.u32 	%r17, %tid.x;
	mov.u32 	%r18, %ctaid.x;
	mov.u32 	%r19, %ntid.x;
	mad.lo.s32 	%r20, %r18, %r19, %r17;
	mov.u32 	%r21, %tid.y;
	mov.u32 	%r22, %ctaid.y;
	mov.u32 	%r23, %ntid.y;
	mad.lo.s32 	%r24, %r22, %r23, %r21;
	mov.u32 	%r25, %nctaid.x;
	mul.lo.s32 	%r26, %r25, %r19;
	mad.lo.s32 	%r1, %r26, %r24, %r20;
	add.s32 	%r27, %r20, -512;
	cvt.rn.f32.s32 	%f8, %r27;
	add.s32 	%r28, %r24, -512;
	cvt.rn.f32.s32 	%f9, %r28;
	mul.f32 	%f10, %f9, %f9;
	fma.rn.f32 	%f11, %f8, %f8, %f10;
	sqrt.rn.f32 	%f12, %f11;
	div.rn.f32 	%f1, %f12, 0f41200000;
	cvt.rn.f32.s32 	%f13, %r16;
	div.rn.f32 	%f14, %f13, 0fC0E00000;
	add.f32 	%f2, %f1, %f14;
	mul.f32 	%f15, %f2, 0f3F22F983;
	cvt.rni.s32.f32 	%r56, %f15;
	cvt.rn.f32.s32 	%f16, %r56;
	fma.rn.f32 	%f17, %f16, 0fBFC90FDA, %f2;
	fma.rn.f32 	%f18, %f16, 0fB3A22168, %f17;
	fma.rn.f32 	%f39, %f16, 0fA7C234C5, %f18;
	abs.f32 	%f4, %f2;
	setp.ltu.f32 	%p1, %f4, 0f47CE4780;
	@%p1 bra 	$L__BB0_8;
	setp.neu.f32 	%p2, %f4, 0f7F800000;
	@%p2 bra 	$L__BB0_3;
	mov.f32 	%f21, 0f00000000;
	mul.rn.f32 	%f39, %f2, %f21;
	mov.b32 	%r56, 0;
	bra.uni 	$L__BB0_8;
$L__BB0_3:
	mov.b32 	%r3, %f2;
	shl.b32 	%r30, %r3, 8;
	or.b32  	%r4, %r30, -2147483648;
	mov.b64 	%rd24, 0;
	mov.b32 	%r53, 0;
	mov.u64 	%rd22, __cudart_i2opi_f;
	mov.u64 	%rd23, %rd1;
$L__BB0_4:
	.pragma "nounroll";
	ld.global.nc.u32 	%r31, [%rd22];
	mad.wide.u32 	%rd13, %r31, %r4, %rd24;
	shr.u64 	%rd24, %rd13, 32;
	st.local.u32 	[%rd23], %rd13;
	add.s32 	%r53, %r53, 1;
	add.s64 	%rd23, %rd23, 4;
	add.s64 	%rd22, %rd22, 4;
	setp.ne.s32 	%p3, %r53, 6;
	@%p3 bra 	$L__BB0_4;
	shr.u32 	%r32, %r3, 23;
	st.local.u32 	[%rd1+24], %rd24;
	and.b32  	%r7, %r32, 31;
	and.b32  	%r33, %r32, 224;
	add.s32 	%r34, %r33, -128;
	shr.u32 	%r35, %r34, 5;
	mul.wide.u32 	%rd14, %r35, 4;
	sub.s64 	%rd8, %rd1, %rd14;
	ld.local.u32 	%r54, [%rd8+24];
	ld.local.u32 	%r55, [%rd8+20];
	setp.eq.s32 	%p4, %r7, 0;
	@%p4 bra 	$L__BB0_7;
	shf.l.wrap.b32 	%r54, %r55, %r54, %r7;
	ld.local.u32 	%r36, [%rd8+16];
	shf.l.wrap.b32 	%r55, %r36, %r55, %r7;
$L__BB0_7:
	shr.u32 	%r37, %r54, 30;
	shf.l.wrap.b32 	%r38, %r55, %r54, 2;
	shl.b32 	%r39, %r55, 2;
	shr.u32 	%r40, %r38, 31;
	add.s32 	%r41, %r40, %r37;
	neg.s32 	%r42, %r41;
	setp.lt.s32 	%p5, %r3, 0;
	selp.b32 	%r56, %r42, %r41, %p5;
	xor.b32  	%r43, %r38, %r3;
	shr.s32 	%r44, %r38, 31;
	xor.b32  	%r45, %r44, %r38;
	xor.b32  	%r46, %r44, %r39;
	cvt.u64.u32 	%rd15, %r45;
	shl.b64 	%rd16, %rd15, 32;
	cvt.u64.u32 	%rd17, %r46;
	or.b64  	%rd18, %rd16, %rd17;
	cvt.rn.f64.s64 	%fd1, %rd18;
	mul.f64 	%fd2, %fd1, 0d3BF921FB54442D19;
	cvt.rn.f32.f64 	%f19, %fd2;
	neg.f32 	%f20, %f19;
	setp.lt.s32 	%p6, %r43, 0;
	selp.f32 	%f39, %f20, %f19, %p6;
$L__BB0_8:
	cvta.to.global.u64 	%rd19, %rd9;
	add.s32 	%r48, %r56, 1;
	mul.rn.f32 	%f22, %f39, %f39;
	and.b32  	%r49, %r56, 1;
	setp.eq.b32 	%p7, %r49, 1;
	selp.f32 	%f23, %f39, 0f3F800000, %p7;
	fma.rn.f32 	%f24, %f22, %f23, 0f00000000;
	fma.rn.f32 	%f25, %f22, 0f37CBAC00, 0fBAB607ED;
	selp.f32 	%f26, 0fB94D4153, %f25, %p7;
	selp.f32 	%f27, 0f3C0885E4, 0f3D2AAABB, %p7;
	fma.rn.f32 	%f28, %f26, %f22, %f27;
	selp.f32 	%f29, 0fBE2AAAA8, 0fBEFFFFFF, %p7;
	fma.rn.f32 	%f30, %f28, %f22, %f29;
	fma.rn.f32 	%f31, %f30, %f24, %f23;
	and.b32  	%r50, %r48, 2;
	setp.eq.s32 	%p8, %r50, 0;
	mov.f32 	%f32, 0f00000000;
	sub.f32 	%f33, %f32, %f31;
	selp.f32 	%f34, %f31, %f33, %p8;
	mul.f32 	%f35, %f34, 0f42FE0000;
	add.f32 	%f36, %f1, 0f3F800000;
	div.rn.f32 	%f37, %f35, %f36;
	add.f32 	%f38, %f37, 0f43000000;
	cvt.rzi.u32.f32 	%r51, %f38;
	cvt.u16.u32 	%rs1, %r51;
	shl.b32 	%r52, %r1, 2;
	cvt.s64.s32 	%rd20, %r52;
	add.s64 	%rd21, %rd19, %rd20;
	st.global.u8 	[%rd21], %rs1;
	st.global.u8 	[%rd21+1], %rs1;
	st.global.u8 	[%rd21+2], %rs1;
	mov.b16 	%rs2, 255;
	st.global.u8 	[%rd21+3], %rs2;
	ret;

}


// ===== COMPILED SASS (sm_100) =====

	.target	sm_100

	.elftype	@"ET_EXEC"


//--------------------- .note.nv.tkinfo           --------------------------
	.section	.note.nv.tkinfo,"",@"SHT_NOTE"
	.sectionflags	@"SHF_NOTE_NV_TKINFO"
	.tkinfo
        /*0018*/ 	.word	0x00000002
        /*0030*/ 	.string	""
        /*0030*/ 	.string	"ptxas"
        /*0030*/ 	.string	"Cuda compilation tools, release 13.0, V13.0.88"
        /*0030*/ 	.string	"Build cuda_13.0.r13.0/compiler.36424714_0"
        /*0030*/ 	.string	"-arch sm_100 -m 64 "



//--------------------- .note.nv.cuinfo           --------------------------
	.section	.note.nv.cuinfo,"",@"SHT_NOTE"
	.sectionflags	@"SHF_NOTE_NV_CUINFO"
        /*0018*/ 	.short	0x0002
        /*001a*/ 	.short	0x0064
        /*001c*/ 	.short	0x0082
	.zero		2


//--------------------- .nv.info                  --------------------------
	.section	.nv.info,"",@"SHT_CUDA_INFO"
	.align	4


	//----- nvinfo : EIATTR_REGCOUNT
	.align		4
        /*0000*/ 	.byte	0x04, 0x2f
        /*0002*/ 	.short	(.L_2 - .L_1)
	.align		4
.L_1:
        /*0004*/ 	.word	index@(_Z6kernelPhi)
        /*0008*/ 	.word	0x00000012


	//----- nvinfo : EIATTR_FRAME_SIZE
	.align		4
.L_2:
        /*000c*/ 	.byte	0x04, 0x11
        /*000e*/ 	.short	(.L_4 - .L_3)
	.align		4
.L_3:
        /*0010*/ 	.word	index@($__internal_1_$__cuda_sm3x_div_rn_noftz_f32_slowpath)
        /*0014*/ 	.word	0x00000020


	//----- nvinfo : EIATTR_FRAME_SIZE
	.align		4
.L_4:
        /*0018*/ 	.byte	0x04, 0x11
        /*001a*/ 	.short	(.L_6 - .L_5)
	.align		4
.L_5:
        /*001c*/ 	.word	index@($__internal_0_$__cuda_sm20_sqrt_rn_f32_slowpath)
        /*0020*/ 	.word	0x00000020


	//----- nvinfo : EIATTR_FRAME_SIZE
	.align		4
.L_6:
        /*0024*/ 	.byte	0x04, 0x11
        /*0026*/ 	.short	(.L_8 - .L_7)
	.align		4
.L_7:
        /*0028*/ 	.word	index@(_Z6kernelPhi)
        /*002c*/ 	.word	0x00000020


	//----- nvinfo : EIATTR_MIN_STACK_SIZE
	.align		4
.L_8:
        /*0030*/ 	.byte	0x04, 0x12
        /*0032*/ 	.short	(.L_10 - .L_9)
	.align		4
.L_9:
        /*0034*/ 	.word	index@(_Z6kernelPhi)
        /*0038*/ 	.word	0x00000020
.L_10:


//--------------------- .nv.compat                --------------------------
	.section	.nv.compat,"",@"SHT_CUDA_COMPAT_INFO"
	.align	4
        /*0000*/ 	.byte	0x02, 0x09, 0x00, 0x00, 0x02, 0x02, 0x01, 0x00, 0x02, 0x05, 0x05, 0x00, 0x03, 0x07, 0x01, 0x01
        /*0010*/ 	.byte	0x02, 0x03, 0x00, 0x00, 0x02, 0x06, 0x01, 0x00, 0x04, 0x0b, 0x08, 0x00, 0x01, 0x00, 0x00, 0x00
        /*0020*/ 	.byte	0x00, 0x00, 0x00, 0x00


//--------------------- .nv.info._Z6kernelPhi     --------------------------
	.section	.nv.info._Z6kernelPhi,"",@"SHT_CUDA_INFO"
	.sectionflags	@""
	.align	4


	//----- nvinfo : EIATTR_CUDA_API_VERSION
	.align		4
        /*0000*/ 	.byte	0x04, 0x37
        /*0002*/ 	.short	(.L_12 - .L_11)
.L_11:
        /*0004*/ 	.word	0x00000082


	//----- nvinfo : EIATTR_KPARAM_INFO
	.align		4
.L_12:
        /*0008*/ 	.byte	0x04, 0x17
        /*000a*/ 	.short	(.L_14 - .L_13)
.L_13:
        /*000c*/ 	.word	0x00000000
        /*0010*/ 	.short	0x0001
        /*0012*/ 	.short	0x0008
        /*0014*/ 	.byte	0x00, 0xf0, 0x11, 0x00


	//----- nvinfo : EIATTR_KPARAM_INFO
	.align		4
.L_14:
        /*0018*/ 	.byte	0x04, 0x17
        /*001a*/ 	.short	(.L_16 - .L_15)
.L_15:
        /*001c*/ 	.word	0x00000000
        /*0020*/ 	.short	0x0000
        /*0022*/ 	.short	0x0000
        /*0024*/ 	.byte	0x00, 0xf5, 0x21, 0x00


	//----- nvinfo : EIATTR_SPARSE_MMA_MASK
	.align		4
.L_16:
        /*0028*/ 	.byte	0x03, 0x50
        /*002a*/ 	.short	0x0000


	//----- nvinfo : EIATTR_MAXREG_COUNT
	.align		4
        /*002c*/ 	.byte	0x03, 0x1b
        /*002e*/ 	.short	0x00ff


	//----- nvinfo : EIATTR_MERCURY_ISA_VERSION
	.align		4
        /*0030*/ 	.byte	0x03, 0x5f
        /*0032*/ 	.short	0x0101


	//----- nvinfo : EIATTR_VRC_CTA_INIT_COUNT
	.align		4
        /*0034*/ 	.byte	0x02, 0x4a
	.zero		1
	.zero		1


	//----- nvinfo : EIATTR_EXIT_INSTR_OFFSETS
	.align		4
        /*0038*/ 	.byte	0x04, 0x1c
        /*003a*/ 	.short	(.L_18 - .L_17)


	//   ....[0]....
.L_17:
        /*003c*/ 	.word	0x00000b00


	//----- nvinfo : EIATTR_CRS_STACK_SIZE
	.align		4
.L_18:
        /*0040*/ 	.byte	0x04, 0x1e
        /*0042*/ 	.short	(.L_20 - .L_19)
.L_19:
        /*0044*/ 	.word	0x00000000


	//----- nvinfo : EIATTR_CBANK_PARAM_SIZE
	.align		4
.L_20:
        /*0048*/ 	.byte	0x03, 0x19
        /*004a*/ 	.short	0x000c


	//----- nvinfo : EIATTR_PARAM_CBANK
	.align		4
        /*004c*/ 	.byte	0x04, 0x0a
        /*004e*/ 	.short	(.L_22 - .L_21)
	.align		4
.L_21:
        /*0050*/ 	.word	index@(.nv.constant0._Z6kernelPhi)
        /*0054*/ 	.short	0x0380
        /*0056*/ 	.short	0x000c


	//----- nvinfo : EIATTR_SW_WAR
	.align		4
.L_22:
        /*0058*/ 	.byte	0x04, 0x36
        /*005a*/ 	.short	(.L_24 - .L_23)
.L_23:
        /*005c*/ 	.word	0x00000008
.L_24:


//--------------------- .nv.callgraph             --------------------------
	.section	.nv.callgraph,"",@"SHT_CUDA_CALLGRAPH"
	.align	4
	.sectionentsize	8
	.align		4
        /*0000*/ 	.word	0x00000000
	.align		4
        /*0004*/ 	.word	0xffffffff
	.align		4
        /*0008*/ 	.word	0x00000000
	.align		4
        /*000c*/ 	.word	0xfffffffe
	.align		4
        /*0010*/ 	.word	0x00000000
	.align		4
        /*0014*/ 	.word	0xfffffffd
	.align		4
        /*0018*/ 	.word	0x00000000
	.align		4
        /*001c*/ 	.word	0xfffffffc


//--------------------- .nv.constant4             --------------------------
	.section	.nv.constant4,"a",@progbits
	.align	8
	.align		8
.nv.constant4:
        /*0000*/ 	.dword	__cudart_i2opi_f


//--------------------- .text._Z6kernelPhi        --------------------------
	.section	.text._Z6kernelPhi,"ax",@progbits
	.align	128
        .global         _Z6kernelPhi
        .type           _Z6kernelPhi,@function
        .size           _Z6kernelPhi,(.L_x_25 - _Z6kernelPhi)
        .other          _Z6kernelPhi,@"STO_CUDA_ENTRY STV_DEFAULT"
_Z6kernelPhi:
.text._Z6kernelPhi:
[----:B------:R-:W0:Y:S01]  /*0000*/  LDC R1, c[0x0][0x37c] ;  /* 0x0000df00ff017b82 */ /* 0x000e220000000800 */
[----:B------:R-:W1:Y:S07]  /*0010*/  S2R R0, SR_TID.Y ;  /* 0x0000000000007919 */ /* 0x000e6e0000002200 */
[----:B------:R-:W2:Y:S01]  /*0020*/  LDC R6, c[0x0][0x360] ;  /* 0x0000d800ff067b82 */ /* 0x000ea20000000800 */
[----:B------:R-:W-:Y:S01]  /*0030*/  BSSY.RECONVERGENT B0, `(.L_x_0) ;  /* 0x000001d000007945 */ /* 0x000fe20003800200 */
[----:B0-----:R-:W-:Y:S01]  /*0040*/  VIADD R1, R1, 0xffffffe0 ;  /* 0xffffffe001017836 */ /* 0x001fe20000000000 */
[----:B------:R-:W2:Y:S05]  /*0050*/  S2R R5, SR_TID.X ;  /* 0x0000000000057919 */ /* 0x000eaa0000002100 */
[----:B------:R-:W1:Y:S08]  /*0060*/  S2UR UR5, SR_CTAID.Y ;  /* 0x00000000000579c3 */ /* 0x000e700000002600 */
[----:B------:R-:W1:Y:S08]  /*0070*/  LDC R3, c[0x0][0x364] ;  /* 0x0000d900ff037b82 */ /* 0x000e700000000800 */
[----:B------:R-:W2:Y:S01]  /*0080*/  S2UR UR4, SR_CTAID.X ;  /* 0x00000000000479c3 */ /* 0x000ea20000002500 */
[----:B-1----:R-:W-:-:S04]  /*0090*/  IMAD R0, R3, UR5, R0 ;  /* 0x0000000503007c24 */ /* 0x002fc8000f8e0200 */
[----:B------:R-:W-:Y:S02]  /*00a0*/  VIADD R3, R0, 0xfffffe00 ;  /* 0xfffffe0000037836 */ /* 0x000fe40000000000 */
[----:B--2---:R-:W-:-:S03]  /*00b0*/  IMAD R5, R6, UR4, R5 ;  /* 0x0000000406057c24 */ /* 0x004fc6000f8e0205 */
[----:B------:R-:W-:Y:S01]  /*00c0*/  I2FP.F32.S32 R3, R3 ;  /* 0x0000000300037245 */ /* 0x000fe20000201400 */
[----:B------:R-:W0:Y:S01]  /*00d0*/  LDCU UR4, c[0x0][0x370] ;  /* 0x00006e00ff0477ac */ /* 0x000e220008000800 */
[----:B------:R-:W-:-:S03]  /*00e0*/  VIADD R2, R5, 0xfffffe00 ;  /* 0xfffffe0005027836 */ /* 0x000fc60000000000 */
[----:B------:R-:W-:Y:S02]  /*00f0*/  FMUL R3, R3, R3 ;  /* 0x0000000303037220 */ /* 0x000fe40000400000 */
[----:B------:R-:W-:-:S05]  /*0100*/  I2FP.F32.S32 R2, R2 ;  /* 0x0000000200027245 */ /* 0x000fca0000201400 */
[----:B------:R-:W-:-:S04]  /*0110*/  FFMA R3, R2, R2, R3 ;  /* 0x0000000202037223 */ /* 0x000fc80000000003 */
[----:B------:R1:W2:Y:S01]  /*0120*/  MUFU.RSQ R4, R3 ;  /* 0x0000000300047308 */ /* 0x0002a20000001400 */
[----:B------:R-:W-:-:S04]  /*0130*/  IADD3 R2, PT, PT, R3, -0xd000000, RZ ;  /* 0xf300000003027810 */ /* 0x000fc80007ffe0ff */
[----:B------:R-:W-:Y:S01]  /*0140*/  ISETP.GT.U32.AND P0, PT, R2, 0x727fffff, PT ;  /* 0x727fffff0200780c */ /* 0x000fe20003f04070 */
[----:B0-----:R-:W-:-:S04]  /*0150*/  IMAD R2, R6, UR4, RZ ;  /* 0x0000000406027c24 */ /* 0x001fc8000f8e02ff */
[----:B------:R-:W-:-:S08]  /*0160*/  IMAD R5, R0, R2, R5 ;  /* 0x0000000200057224 */ /* 0x000fd000078e0205 */
[----:B-12---:R-:W-:Y:S05]  /*0170*/  @!P0 BRA `(.L_x_1) ;  /* 0x0000000000108947 */ /* 0x006fea0003800000 */
[----:B------:R-:W-:-:S07]  /*0180*/  MOV R8, 0x1a0 ;  /* 0x000001a000087802 */ /* 0x000fce0000000f00 */
[----:B------:R-:W-:Y:S05]  /*0190*/  CALL.REL.NOINC `($__internal_0_$__cuda_sm20_sqrt_rn_f32_slowpath) ;  /* 0x00000008005c7944 */ /* 0x000fea0003c00000 */
[----:B------:R-:W-:Y:S01]  /*01a0*/  IMAD.MOV.U32 R3, RZ, RZ, R0 ;  /* 0x000000ffff037224 */ /* 0x000fe200078e0000 */
[----:B------:R-:W-:Y:S06]  /*01b0*/  BRA `(.L_x_2) ;  /* 0x0000000000107947 */ /* 0x000fec0003800000 */
.L_x_1:
[----:B------:R-:W-:Y:S01]  /*01c0*/  FMUL.FTZ R0, R3, R4 ;  /* 0x0000000403007220 */ /* 0x000fe20000410000 */
[----:B------:R-:W-:-:S03]  /*01d0*/  FMUL.FTZ R4, R4, 0.5 ;  /* 0x3f00000004047820 */ /* 0x000fc60000410000 */
[----:B------:R-:W-:-:S04]  /*01e0*/  FFMA R3, -R0, R0, R3 ;  /* 0x0000000000037223 */ /* 0x000fc80000000103 */
[----:B------:R-:W-:-:S07]  /*01f0*/  FFMA R3, R3, R4, R0 ;  /* 0x0000000403037223 */ /* 0x000fce0000000000 */
.L_x_2:
[----:B------:R-:W-:Y:S05]  /*0200*/  BSYNC.RECONVERGENT B0 ;  /* 0x0000000000007941 */ /* 0x000fea0003800200 */
.L_x_0:
[----:B------:R-:W-:Y:S01]  /*0210*/  IMAD.MOV.U32 R7, RZ, RZ, 0x3dcccccd ;  /* 0x3dcccccdff077424 */ /* 0x000fe200078e00ff */
[----:B------:R-:W0:Y:S01]  /*0220*/  FCHK P0, R3, 10 ;  /* 0x4120000003007902 */ /* 0x000e220000000000 */
[----:B------:R-:W-:Y:S01]  /*0230*/  IMAD.MOV.U32 R0, RZ, RZ, 0x41200000 ;  /* 0x41200000ff007424 */ /* 0x000fe200078e00ff */
[----:B------:R-:W-:Y:S03]  /*0240*/  BSSY.RECONVERGENT B0, `(.L_x_3) ;  /* 0x000000c000007945 */ /* 0x000fe60003800200 */
[----:B------:R-:W-:-:S04]  /*0250*/  FFMA R0, R7, -R0, 1 ;  /* 0x3f80000007007423 */ /* 0x000fc80000000800 */
[----:B------:R-:W-:-:S04]  /*0260*/  FFMA R0, R0, R7, 0.10000000149011611938 ;  /* 0x3dcccccd00007423 */ /* 0x000fc80000000007 */
[----:B------:R-:W-:-:S04]  /*0270*/  FFMA R2, R0, R3, RZ ;  /* 0x0000000300027223 */ /* 0x000fc800000000ff */
[----:B------:R-:W-:-:S04]  /*0280*/  FFMA R7, R2, -10, R3 ;  /* 0xc120000002077823 */ /* 0x000fc80000000003 */
[----:B------:R-:W-:Y:S01]  /*0290*/  FFMA R7, R0, R7, R2 ;  /* 0x0000000700077223 */ /* 0x000fe20000000002 */
[----:B0-----:R-:W-:Y:S06]  /*02a0*/  @!P0 BRA `(.L_x_4) ;  /* 0x0000000000148947 */ /* 0x001fec0003800000 */
[----:B------:R-:W-:Y:S01]  /*02b0*/  MOV R0, R3 ;  /* 0x0000000300007202 */ /* 0x000fe20000000f00 */
[----:B------:R-:W-:Y:S01]  /*02c0*/  IMAD.MOV.U32 R3, RZ, RZ, 0x41200000 ;  /* 0x41200000ff037424 */ /* 0x000fe200078e00ff */
[----:B------:R-:W-:-:S07]  /*02d0*/  MOV R2, 0x2f0 ;  /* 0x000002f000027802 */ /* 0x000fce0000000f00 */
[----:B------:R-:W-:Y:S05]  /*02e0*/  CALL.REL.NOINC `($__internal_1_$__cuda_sm3x_div_rn_noftz_f32_slowpath) ;  /* 0x0000000800647944 */ /* 0x000fea0003c00000 */
[----:B------:R-:W-:-:S07]  /*02f0*/  IMAD.MOV.U32 R7, RZ, RZ, R0 ;  /* 0x000000ffff077224 */ /* 0x000fce00078e0000 */
.L_x_4:
[----:B------:R-:W-:Y:S05]  /*0300*/  BSYNC.RECONVERGENT B0 ;  /* 0x0000000000007941 */ /* 0x000fea0003800200 */
.L_x_3:
[----:B------:R-:W0:Y:S01]  /*0310*/  LDCU UR4, c[0x0][0x388] ;  /* 0x00007100ff0477ac */ /* 0x000e220008000800 */
[----:B------:R-:W-:Y:S02]  /*0320*/  HFMA2 R2, -RZ, RZ, 2.4375, 0 ;  /* 0x40e00000ff027431 */ /* 0x000fe400000001ff */
[----:B------:R-:W-:-:S04]  /*0330*/  IMAD.MOV.U32 R3, RZ, RZ, 0x3e124925 ;  /* 0x3e124925ff037424 */ /* 0x000fc800078e00ff */
[----:B------:R-:W-:-:S04]  /*0340*/  FFMA R2, -R3, R2, 1 ;  /* 0x3f80000003027423 */ /* 0x000fc80000000102 */
[----:B------:R-:W-:Y:S01]  /*0350*/  FFMA R3, R2, -R3, -0.14285714924335479736 ;  /* 0xbe12492502037423 */ /* 0x000fe20000000803 */
[----:B0-----:R-:W-:-:S04]  /*0360*/  I2FP.F32.S32 R0, UR4 ;  /* 0x0000000400007c45 */ /* 0x001fc80008201400 */
[----:B------:R-:W0:Y:S01]  /*0370*/  FCHK P0, R0, -7 ;  /* 0xc0e0000000007902 */ /* 0x000e220000000000 */
[----:B------:R-:W-:-:S04]  /*0380*/  FFMA R2, R0, R3, RZ ;  /* 0x0000000300027223 */ /* 0x000fc800000000ff */
[----:B------:R-:W-:-:S04]  /*0390*/  FFMA R4, R2, 7, R0 ;  /* 0x40e0000002047823 */ /* 0x000fc80000000000 */
[----:B------:R-:W-:Y:S01]  /*03a0*/  FFMA R2, R3, R4, R2 ;  /* 0x0000000403027223 */ /* 0x000fe20000000002 */
[----:B0-----:R-:W-:Y:S06]  /*03b0*/  @!P0 BRA `(.L_x_5) ;  /* 0x0000000000108947 */ /* 0x001fec0003800000 */
[----:B------:R-:W-:Y:S01]  /*03c0*/  IMAD.MOV.U32 R3, RZ, RZ, -0x3f200000 ;  /* 0xc0e00000ff037424 */ /* 0x000fe200078e00ff */
[----:B------:R-:W-:-:S07]  /*03d0*/  MOV R2, 0x3f0 ;  /* 0x000003f000027802 */ /* 0x000fce0000000f00 */
[----:B------:R-:W-:Y:S05]  /*03e0*/  CALL.REL.NOINC `($__internal_1_$__cuda_sm3x_div_rn_noftz_f32_slowpath) ;  /* 0x0000000800247944 */ /* 0x000fea0003c00000 */
[----:B------:R-:W-:-:S07]  /*03f0*/  IMAD.MOV.U32 R2, RZ, RZ, R0 ;  /* 0x000000ffff027224 */ /* 0x000fce00078e0000 */
.L_x_5:
[----:B------:R-:W-:Y:S01]  /*0400*/  FADD R11, R2, R7 ;  /* 0x00000007020b7221 */ /* 0x000fe20000000000 */
[----:B------:R-:W0:Y:S01]  /*0410*/  LDCU.64 UR6, c[0x0][0x358] ;  /* 0x00006b00ff0677ac */ /* 0x000e220008000a00 */
[----:B------:R-:W-:Y:S02]  /*0420*/  BSSY.RECONVERGENT B0, `(.L_x_6) ;  /* 0x0000040000007945 */ /* 0x000fe40003800200 */
[C---:B------:R-:W-:Y:S01]  /*0430*/  FMUL R0, R11.reuse, 0.63661974668502807617 ;  /* 0x3f22f9830b007820 */ /* 0x040fe20000400000 */
[----:B------:R-:W-:-:S05]  /*0440*/  FSETP.GE.AND P0, PT, |R11|, 105615, PT ;  /* 0x47ce47800b00780b */ /* 0x000fca0003f06200 */
[----:B------:R-:W1:Y:S02]  /*0450*/  F2I.NTZ R0, R0 ;  /* 0x0000000000007305 */ /* 0x000e640000203100 */
[----:B-1----:R-:W-:-:S05]  /*0460*/  I2FP.F32.S32 R2, R0 ;  /* 0x0000000000027245 */ /* 0x002fca0000201400 */
[----:B------:R-:W-:-:S04]  /*0470*/  FFMA R3, R2, -1.5707962512969970703, R11 ;  /* 0xbfc90fda02037823 */ /* 0x000fc8000000000b */
[----:B------:R-:W-:-:S04]  /*0480*/  FFMA R3, R2, -7.5497894158615963534e-08, R3 ;  /* 0xb3a2216802037823 */ /* 0x000fc80000000003 */
[----:B------:R-:W-:Y:S01]  /*0490*/  FFMA R2, R2, -5.3903029534742383927e-15, R3 ;  /* 0xa7c234c502027823 */ /* 0x000fe20000000003 */
[----:B0-----:R-:W-:Y:S06]  /*04a0*/  @!P0 BRA `(.L_x_7) ;  /* 0x0000000000dc8947 */ /* 0x001fec0003800000 */
[----:B------:R-:W-:-:S13]  /*04b0*/  FSETP.NEU.AND P0, PT, |R11|, +INF , PT ;  /* 0x7f8000000b00780b */ /* 0x000fda0003f0d200 */
[----:B------:R-:W-:Y:S01]  /*04c0*/  @!P0 FMUL R2, RZ, R11 ;  /* 0x0000000bff028220 */ /* 0x000fe20000400000 */
[----:B------:R-:W-:Y:S01]  /*04d0*/  @!P0 IMAD.MOV.U32 R0, RZ, RZ, RZ ;  /* 0x000000ffff008224 */ /* 0x000fe200078e00ff */
[----:B------:R-:W-:Y:S06]  /*04e0*/  @!P0 BRA `(.L_x_7) ;  /* 0x0000000000cc8947 */ /* 0x000fec0003800000 */
[----:B------:R-:W-:Y:S01]  /*04f0*/  SHF.L.U32 R2, R11, 0x8, RZ ;  /* 0x000000080b027819 */ /* 0x000fe200000006ff */
[----:B------:R-:W-:Y:S01]  /*0500*/  IMAD.MOV.U32 R6, RZ, RZ, RZ ;  /* 0x000000ffff067224 */ /* 0x000fe200078e00ff */
[----:B------:R-:W0:Y:S01]  /*0510*/  LDCU.64 UR8, c[0x4][URZ] ;  /* 0x01000000ff0877ac */ /* 0x000e220008000a00 */
[----:B------:R-:W-:Y:S01]  /*0520*/  IMAD.MOV.U32 R0, RZ, RZ, R1 ;  /* 0x000000ffff007224 */ /* 0x000fe200078e0001 */
[----:B------:R-:W-:Y:S01]  /*0530*/  LOP3.LUT R15, R2, 0x80000000, RZ, 0xfc, !PT ;  /* 0x80000000020f7812 */ /* 0x000fe200078efcff */
[----:B------:R-:W-:Y:S01]  /*0540*/  UMOV UR5, URZ ;  /* 0x000000ff00057c82 */ /* 0x000fe20008000000 */
[----:B------:R-:W-:-:S05]  /*0550*/  UMOV UR4, URZ ;  /* 0x000000ff00047c82 */ /* 0x000fca0008000000 */
.L_x_8:
[----:B0-----:R-:W-:Y:S01]  /*0560*/  IMAD.U32 R8, RZ, RZ, UR8 ;  /* 0x00000008ff087e24 */ /* 0x001fe2000f8e00ff */
[----:B------:R-:W-:-:S05]  /*0570*/  MOV R9, UR9 ;  /* 0x0000000900097c02 */ /* 0x000fca0008000f00 */
[----:B------:R-:W2:Y:S01]  /*0580*/  LDG.E.CONSTANT R2, desc[UR6][R8.64] ;  /* 0x0000000608027981 */ /* 0x000ea2000c1e9900 */
[----:B------:R-:W-:Y:S02]  /*0590*/  UIADD3 UR8, UP0, UPT, UR8, 0x4, URZ ;  /* 0x0000000408087890 */ /* 0x000fe4000ff1e0ff */
[----:B------:R-:W-:Y:S02]  /*05a0*/  UIADD3 UR4, UPT, UPT, UR4, 0x1, URZ ;  /* 0x0000000104047890 */ /* 0x000fe4000fffe0ff */
[----:B------:R-:W-:Y:S02]  /*05b0*/  UIADD3.X UR9, UPT, UPT, URZ, UR9, URZ, UP0, !UPT ;  /* 0x00000009ff097290 */ /* 0x000fe400087fe4ff */
[----:B------:R-:W-:Y:S01]  /*05c0*/  UISETP.NE.AND UP0, UPT, UR4, 0x6, UPT ;  /* 0x000000060400788c */ /* 0x000fe2000bf05270 */
[----:B--2---:R-:W-:-:S03]  /*05d0*/  IMAD.WIDE.U32 R2, R2, R15, RZ ;  /* 0x0000000f02027225 */ /* 0x004fc600078e00ff */
[----:B------:R-:W-:-:S04]  /*05e0*/  IADD3 R13, P0, PT, R2, R6, RZ ;  /* 0x00000006020d7210 */ /* 0x000fc80007f1e0ff */
[----:B------:R-:W-:Y:S01]  /*05f0*/  IADD3.X R6, PT, PT, R3, UR5, RZ, P0, !PT ;  /* 0x0000000503067c10 */ /* 0x000fe200087fe4ff */
[----:B------:R0:W-:Y:S02]  /*0600*/  STL [R0], R13 ;  /* 0x0000000d00007387 */ /* 0x0001e40000100800 */
[----:B0-----:R-:W-:Y:S01]  /*0610*/  VIADD R0, R0, 0x4 ;  /* 0x0000000400007836 */ /* 0x001fe20000000000 */
[----:B------:R-:W-:Y:S06]  /*0620*/  BRA.U UP0, `(.L_x_8) ;  /* 0xfffffffd00cc7547 */ /* 0x000fec000b83ffff */
[----:B------:R-:W-:Y:S01]  /*0630*/  SHF.R.U32.HI R4, RZ, 0x17, R11 ;  /* 0x00000017ff047819 */ /* 0x000fe2000001160b */
[----:B------:R0:W-:Y:S03]  /*0640*/  STL [R1+0x18], R6 ;  /* 0x0000180601007387 */ /* 0x0001e60000100800 */
[C---:B------:R-:W-:Y:S02]  /*0650*/  LOP3.LUT R0, R4.reuse, 0xe0, RZ, 0xc0, !PT ;  /* 0x000000e004007812 */ /* 0x040fe400078ec0ff */
[----:B------:R-:W-:-:S03]  /*0660*/  LOP3.LUT P0, RZ, R4, 0x1f, RZ, 0xc0, !PT ;  /* 0x0000001f04ff7812 */ /* 0x000fc6000780c0ff */
[----:B------:R-:W-:-:S05]  /*0670*/  VIADD R0, R0, 0xffffff80 ;  /* 0xffffff8000007836 */ /* 0x000fca0000000000 */
[----:B------:R-:W-:-:S05]  /*0680*/  SHF.R.U32.HI R0, RZ, 0x5, R0 ;  /* 0x00000005ff007819 */ /* 0x000fca0000011600 */
[----:B------:R-:W-:-:S05]  /*0690*/  IMAD R10, R0, -0x4, R1 ;  /* 0xfffffffc000a7824 */ /* 0x000fca00078e0201 */
[----:B------:R-:W2:Y:S04]  /*06a0*/  LDL R0, [R10+0x18] ;  /* 0x000018000a007983 */ /* 0x000ea80000100800 */
[----:B------:R-:W2:Y:S04]  /*06b0*/  LDL R3, [R10+0x14] ;  /* 0x000014000a037983 */ /* 0x000ea80000100800 */
[----:B------:R-:W3:Y:S01]  /*06c0*/  @P0 LDL R2, [R10+0x10] ;  /* 0x000010000a020983 */ /* 0x000ee20000100800 */
[----:B------:R-:W-:Y:S01]  /*06d0*/  LOP3.LUT R4, R4, 0x1f, RZ, 0xc0, !PT ;  /* 0x0000001f04047812 */ /* 0x000fe200078ec0ff */
[----:B------:R-:W-:Y:S01]  /*06e0*/  UMOV UR4, 0x54442d19 ;  /* 0x54442d1900047882 */ /* 0x000fe20000000000 */
[----:B------:R-:W-:-:S02]  /*06f0*/  UMOV UR5, 0x3bf921fb ;  /* 0x3bf921fb00057882 */ /* 0x000fc40000000000 */
[-C--:B--2---:R-:W-:Y:S02]  /*0700*/  @P0 SHF.L.W.U32.HI R0, R3, R4.reuse, R0 ;  /* 0x0000000403000219 */ /* 0x084fe40000010e00 */
[----:B---3--:R-:W-:Y:S02]  /*0710*/  @P0 SHF.L.W.U32.HI R3, R2, R4, R3 ;  /* 0x0000000402030219 */ /* 0x008fe40000010e03 */
[----:B------:R-:W-:Y:S02]  /*0720*/  ISETP.GE.AND P0, PT, R11, RZ, PT ;  /* 0x000000ff0b00720c */ /* 0x000fe40003f06270 */
[C---:B------:R-:W-:Y:S01]  /*0730*/  SHF.L.W.U32.HI R2, R3.reuse, 0x2, R0 ;  /* 0x0000000203027819 */ /* 0x040fe20000010e00 */
[----:B------:R-:W-:-:S03]  /*0740*/  IMAD.SHL.U32 R3, R3, 0x4, RZ ;  /* 0x0000000403037824 */ /* 0x000fc600078e00ff */
[----:B------:R-:W-:Y:S02]  /*0750*/  SHF.R.S32.HI R4, RZ, 0x1f, R2 ;  /* 0x0000001fff047819 */ /* 0x000fe40000011402 */
[----:B------:R-:W-:Y:S02]  /*0760*/  LOP3.LUT R11, R2, R11, RZ, 0x3c, !PT ;  /* 0x0000000b020b7212 */ /* 0x000fe400078e3cff */
[C---:B------:R-:W-:Y:S02]  /*0770*/  LOP3.LUT R8, R4.reuse, R3, RZ, 0x3c, !PT ;  /* 0x0000000304087212 */ /* 0x040fe400078e3cff */
[----:B------:R-:W-:Y:S02]  /*0780*/  LOP3.LUT R9, R4, R2, RZ, 0x3c, !PT ;  /* 0x0000000204097212 */ /* 0x000fe400078e3cff */
[----:B------:R-:W-:Y:S02]  /*0790*/  SHF.R.U32.HI R3, RZ, 0x1e, R0 ;  /* 0x0000001eff037819 */ /* 0x000fe40000011600 */
[----:B------:R-:W-:-:S02]  /*07a0*/  ISETP.GE.AND P1, PT, R11, RZ, PT ;  /* 0x000000ff0b00720c */ /* 0x000fc40003f26270 */
[----:B------:R-:W1:Y:S01]  /*07b0*/  I2F.F64.S64 R8, R8 ;  /* 0x0000000800087312 */ /* 0x000e620000301c00 */
[----:B------:R-:W-:-:S04]  /*07c0*/  LEA.HI R0, R2, R3, RZ, 0x1 ;  /* 0x0000000302007211 */ /* 0x000fc800078f08ff */
[----:B------:R-:W-:-:S05]  /*07d0*/  IADD3 R2, PT, PT, -R0, RZ, RZ ;  /* 0x000000ff00027210 */ /* 0x000fca0007ffe1ff */
[----:B------:R-:W-:Y:S01]  /*07e0*/  @!P0 IMAD.MOV.U32 R0, RZ, RZ, R2 ;  /* 0x000000ffff008224 */ /* 0x000fe200078e0002 */
[----:B-1----:R-:W-:-:S10]  /*07f0*/  DMUL R12, R8, UR4 ;  /* 0x00000004080c7c28 */ /* 0x002fd40008000000 */
[----:B------:R-:W1:Y:S02]  /*0800*/  F2F.F32.F64 R12, R12 ;  /* 0x0000000c000c7310 */ /* 0x000e640000301000 */
[----:B01----:R-:W-:-:S07]  /*0810*/  FSEL R2, -R12, R12, !P1 ;  /* 0x0000000c0c027208 */ /* 0x003fce0004800100 */
.L_x_7:
[----:B------:R-:W-:Y:S05]  /*0820*/  BSYNC.RECONVERGENT B0 ;  /* 0x0000000000007941 */ /* 0x000fea0003800200 */
.L_x_6:
[----:B------:R-:W-:Y:S02]  /*0830*/  IMAD.MOV.U32 R4, RZ, RZ, 0x37cbac00 ;  /* 0x37cbac00ff047424 */ /* 0x000fe400078e00ff */
[----:B------:R-:W-:Y:S01]  /*0840*/  FMUL R3, R2, R2 ;  /* 0x0000000202037220 */ /* 0x000fe20000400000 */
[C---:B------:R-:W-:Y:S01]  /*0850*/  LOP3.LUT R6, R0.reuse, 0x1, RZ, 0xc0, !PT ;  /* 0x0000000100067812 */ /* 0x040fe200078ec0ff */
[----:B------:R-:W-:Y:S01]  /*0860*/  FADD R9, R7, 1 ;  /* 0x3f80000007097421 */ /* 0x000fe20000000000 */
[----:B------:R-:W-:Y:S02]  /*0870*/  VIADD R0, R0, 0x1 ;  /* 0x0000000100007836 */ /* 0x000fe40000000000 */
[----:B------:R-:W-:Y:S01]  /*0880*/  FFMA R4, R3, R4, -0.0013887860113754868507 ;  /* 0xbab607ed03047423 */ /* 0x000fe20000000004 */
[----:B------:R-:W-:Y:S01]  /*0890*/  ISETP.NE.U32.AND P0, PT, R6, 0x1, PT ;  /* 0x000000010600780c */ /* 0x000fe20003f05070 */
[----:B------:R-:W-:Y:S01]  /*08a0*/  IMAD.MOV.U32 R7, RZ, RZ, 0x3e2aaaa8 ;  /* 0x3e2aaaa8ff077424 */ /* 0x000fe200078e00ff */
[----:B------:R-:W-:Y:S01]  /*08b0*/  MOV R6, 0x3c0885e4 ;  /* 0x3c0885e400067802 */ /* 0x000fe20000000f00 */
[----:B------:R-:W0:Y:S01]  /*08c0*/  MUFU.RCP R8, R9 ;  /* 0x0000000900087308 */ /* 0x000e220000001000 */
[----:B------:R-:W-:Y:S01]  /*08d0*/  FSEL R4, R4, -0.00019574658654164522886, P0 ;  /* 0xb94d415304047808 */ /* 0x000fe20000000000 */
[----:B------:R-:W-:Y:S01]  /*08e0*/  BSSY.RECONVERGENT B0, `(.L_x_9) ;  /* 0x0000016000007945 */ /* 0x000fe20003800200 */
[----:B------:R-:W-:-:S02]  /*08f0*/  FSEL R6, R6, 0.041666727513074874878, !P0 ;  /* 0x3d2aaabb06067808 */ /* 0x000fc40004000000 */
[----:B------:R-:W-:Y:S02]  /*0900*/  LOP3.LUT P1, RZ, R0, 0x2, RZ, 0xc0, !PT ;  /* 0x0000000200ff7812 */ /* 0x000fe4000782c0ff */
[----:B------:R-:W-:Y:S01]  /*0910*/  FSEL R7, -R7, -0.4999999701976776123, !P0 ;  /* 0xbeffffff07077808 */ /* 0x000fe20004000100 */
[----:B------:R-:W-:Y:S01]  /*0920*/  FFMA R4, R3, R4, R6 ;  /* 0x0000000403047223 */ /* 0x000fe20000000006 */
[----:B------:R-:W-:-:S03]  /*0930*/  FSEL R0, R2, 1, !P0 ;  /* 0x3f80000002007808 */ /* 0x000fc60004000000 */
[C---:B------:R-:W-:Y:S02]  /*0940*/  FFMA R4, R3.reuse, R4, R7 ;  /* 0x0000000403047223 */ /* 0x040fe40000000007 */
[----:B------:R-:W-:-:S04]  /*0950*/  FFMA R3, R3, R0, RZ ;  /* 0x0000000003037223 */ /* 0x000fc800000000ff */
[----:B------:R-:W-:Y:S01]  /*0960*/  FFMA R0, R3, R4, R0 ;  /* 0x0000000403007223 */ /* 0x000fe20000000000 */
[----:B0-----:R-:W-:-:S03]  /*0970*/  FFMA R3, -R9, R8, 1 ;  /* 0x3f80000009037423 */ /* 0x001fc60000000108 */
[----:B------:R-:W-:Y:S01]  /*0980*/  @P1 FADD R0, RZ, -R0 ;  /* 0x80000000ff001221 */ /* 0x000fe20000000000 */
[----:B------:R-:W-:-:S03]  /*0990*/  FFMA R3, R8, R3, R8 ;  /* 0x0000000308037223 */ /* 0x000fc60000000008 */
[----:B------:R-:W-:-:S04]  /*09a0*/  FMUL R0, R0, 127 ;  /* 0x42fe000000007820 */ /* 0x000fc80000400000 */
[----:B------:R-:W0:Y:S01]  /*09b0*/  FCHK P0, R0, R9 ;  /* 0x0000000900007302 */ /* 0x000e220000000000 */
[----:B------:R-:W-:-:S04]  /*09c0*/  FFMA R2, R0, R3, RZ ;  /* 0x0000000300027223 */ /* 0x000fc800000000ff */
[----:B------:R-:W-:-:S04]  /*09d0*/  FFMA R4, -R9, R2, R0 ;  /* 0x0000000209047223 */ /* 0x000fc80000000100 */
[----:B------:R-:W-:Y:S01]  /*09e0*/  FFMA R2, R3, R4, R2 ;  /* 0x0000000403027223 */ /* 0x000fe20000000002 */
[----:B0-----:R-:W-:Y:S06]  /*09f0*/  @!P0 BRA `(.L_x_10) ;  /* 0x0000000000108947 */ /* 0x001fec0003800000 */
[----:B------:R-:W-:Y:S02]  /*0a00*/  MOV R3, R9 ;  /* 0x0000000900037202 */ /* 0x000fe40000000f00 */
[----:B------:R-:W-:-:S07]  /*0a10*/  MOV R2, 0xa30 ;  /* 0x00000a3000027802 */ /* 0x000fce0000000f00 */
[----:B------:R-:W-:Y:S05]  /*0a20*/  CALL.REL.NOINC `($__internal_1_$__cuda_sm3x_div_rn_noftz_f32_slowpath) ;  /* 0x0000000000947944 */ /* 0x000fea0003c00000 */
[----:B------:R-:W-:-:S07]  /*0a30*/  IMAD.MOV.U32 R2, RZ, RZ, R0 ;  /* 0x000000ffff027224 */ /* 0x000fce00078e0000 */
.L_x_10:
[----:B------:R-:W-:Y:S05]  /*0a40*/  BSYNC.RECONVERGENT B0 ;  /* 0x0000000000007941 */ /* 0x000fea0003800200 */
.L_x_9:
[----:B------:R-:W0:Y:S01]  /*0a50*/  LDCU.64 UR4, c[0x0][0x380] ;  /* 0x00007000ff0477ac */ /* 0x000e220008000a00 */
[----:B------:R-:W-:Y:S01]  /*0a60*/  FADD R0, R2, 128 ;  /* 0x4300000002007421 */ /* 0x000fe20000000000 */
[----:B------:R-:W-:Y:S02]  /*0a70*/  IMAD.SHL.U32 R5, R5, 0x4, RZ ;  /* 0x0000000405057824 */ /* 0x000fe400078e00ff */
[----:B------:R-:W-:Y:S01]  /*0a80*/  HFMA2 R4, -RZ, RZ, 0, 1.5199184417724609375e-05 ;  /* 0x000000ffff047431 */ /* 0x000fe200000001ff */
[----:B------:R-:W1:Y:S02]  /*0a90*/  F2I.U32.TRUNC.NTZ R7, R0 ;  /* 0x0000000000077305 */ /* 0x000e64000020f000 */
[----:B0-----:R-:W-:-:S04]  /*0aa0*/  IADD3 R2, P0, PT, R5, UR4, RZ ;  /* 0x0000000405027c10 */ /* 0x001fc8000ff1e0ff */
[----:B------:R-:W-:-:S05]  /*0ab0*/  LEA.HI.X.SX32 R3, R5, UR5, 0x1, P0 ;  /* 0x0000000505037c11 */ /* 0x000fca00080f0eff */
[----:B-1----:R-:W-:Y:S04]  /*0ac0*/  STG.E.U8 desc[UR6][R2.64], R7 ;  /* 0x0000000702007986 */ /* 0x002fe8000c101106 */
[----:B------:R-:W-:Y:S04]  /*0ad0*/  STG.E.U8 desc[UR6][R2.64+0x1], R7 ;  /* 0x0000010702007986 */ /* 0x000fe8000c101106 */
[----:B------:R-:W-:Y:S04]  /*0ae0*/  STG.E.U8 desc[UR6][R2.64+0x2], R7 ;  /* 0x0000020702007986 */ /* 0x000fe8000c101106 */
[----:B------:R-:W-:Y:S01]  /*0af0*/  STG.E.U8 desc[UR6][R2.64+0x3], R4 ;  /* 0x0000030402007986 */ /* 0x000fe2000c101106 */
[----:B------:R-:W-:Y:S05]  /*0b00*/  EXIT ;  /* 0x000000000000794d */ /* 0x000fea0003800000 */
        .weak           $__internal_0_$__cuda_sm20_sqrt_rn_f32_slowpath
        .type           $__internal_0_$__cuda_sm20_sqrt_rn_f32_slowpath,@function
        .size           $__internal_0_$__cuda_sm20_sqrt_rn_f32_slowpath,($__internal_1_$__cuda_sm3x_div_rn_noftz_f32_slowpath - $__internal_0_$__cuda_sm20_sqrt_rn_f32_slowpath)
$__internal_0_$__cuda_sm20_sqrt_rn_f32_slowpath:
[----:B------:R-:W-:-:S13]  /*0b10*/  LOP3.LUT P0, RZ, R3, 0x7fffffff, RZ, 0xc0, !PT ;  /* 0x7fffffff03ff7812 */ /* 0x000fda000780c0ff */
[----:B------:R-:W-:Y:S05]  /*0b20*/  @!P0 BRA `(.L_x_11) ;  /* 0x0000000000448947 */ /* 0x000fea0003800000 */
[----:B------:R-:W-:Y:S01]  /*0b30*/  FSETP.GEU.FTZ.AND P0, PT, R3, RZ, PT ;  /* 0x000000ff0300720b */ /* 0x000fe20003f1e000 */
[----:B------:R-:W-:-:S12]  /*0b40*/  IMAD.MOV.U32 R0, RZ, RZ, R3 ;  /* 0x000000ffff007224 */ /* 0x000fd800078e0003 */
[----:B------:R-:W-:Y:S01]  /*0b50*/  @!P0 IMAD.MOV.U32 R3, RZ, RZ, 0x7fffffff ;  /* 0x7fffffffff038424 */ /* 0x000fe200078e00ff */
[----:B------:R-:W-:Y:S06]  /*0b60*/  @!P0 BRA `(.L_x_11) ;  /* 0x0000000000348947 */ /* 0x000fec0003800000 */
[----:B------:R-:W-:-:S13]  /*0b70*/  FSETP.GTU.FTZ.AND P0, PT, |R0|, +INF , PT ;  /* 0x7f8000000000780b */ /* 0x000fda0003f1c200 */
[----:B------:R-:W-:Y:S01]  /*0b80*/  @P0 FADD.FTZ R3, R0, 1 ;  /* 0x3f80000000030421 */ /* 0x000fe20000010000 */
[----:B------:R-:W-:Y:S06]  /*0b90*/  @P0 BRA `(.L_x_11) ;  /* 0x0000000000280947 */ /* 0x000fec0003800000 */
[----:B------:R-:W-:-:S13]  /*0ba0*/  FSETP.NEU.FTZ.AND P0, PT, |R0|, +INF , PT ;  /* 0x7f8000000000780b */ /* 0x000fda0003f1d200 */
[----:B------:R-:W-:-:S04]  /*0bb0*/  @P0 FFMA R2, R0, 1.84467440737095516160e+19, RZ ;  /* 0x5f80000000020823 */ /* 0x000fc800000000ff */
[----:B------:R-:W0:Y:S02]  /*0bc0*/  @P0 MUFU.RSQ R3, R2 ;  /* 0x0000000200030308 */ /* 0x000e240000001400 */
[----:B0-----:R-:W-:Y:S01]  /*0bd0*/  @P0 FMUL.FTZ R7, R2, R3 ;  /* 0x0000000302070220 */ /* 0x001fe20000410000 */
[----:B------:R-:W-:Y:S01]  /*0be0*/  @P0 FMUL.FTZ R6, R3, 0.5 ;  /* 0x3f00000003060820 */ /* 0x000fe20000410000 */
[----:B------:R-:W-:Y:S02]  /*0bf0*/  @!P0 MOV R3, R0 ;  /* 0x0000000000038202 */ /* 0x000fe40000000f00 */
[----:B------:R-:W-:-:S04]  /*0c00*/  @P0 FADD.FTZ R4, -R7, -RZ ;  /* 0x800000ff07040221 */ /* 0x000fc80000010100 */
[----:B------:R-:W-:-:S04]  /*0c10*/  @P0 FFMA R4, R7, R4, R2 ;  /* 0x0000000407040223 */ /* 0x000fc80000000002 */
[----:B------:R-:W-:-:S04]  /*0c20*/  @P0 FFMA R4, R4, R6, R7 ;  /* 0x0000000604040223 */ /* 0x000fc80000000007 */
[----:B------:R-:W-:-:S07]  /*0c30*/  @P0 FMUL.FTZ R3, R4, 2.3283064365386962891e-10 ;  /* 0x2f80000004030820 */ /* 0x000fce0000410000 */
.L_x_11:
[----:B------:R-:W-:Y:S02]  /*0c40*/  IMAD.MOV.U32 R0, RZ, RZ, R3 ;  /* 0x000000ffff007224 */ /* 0x000fe400078e0003 */
[----:B------:R-:W-:Y:S02]  /*0c50*/  HFMA2 R3, -RZ, RZ, 0, 0 ;  /* 0x00000000ff037431 */ /* 0x000fe400000001ff */
[----:B------:R-:W-:-:S04]  /*0c60*/  IMAD.MOV.U32 R2, RZ, RZ, R8 ;  /* 0x000000ffff027224 */ /* 0x000fc800078e0008 */
[----:B------:R-:W-:Y:S05]  /*0c70*/  RET.REL.NODEC R2 `(_Z6kernelPhi) ;  /* 0xfffffff002e07950 */ /* 0x000fea0003c3ffff */
        .weak           $__internal_1_$__cuda_sm3x_div_rn_noftz_f32_slowpath
        .type           $__internal_1_$__cuda_sm3x_div_rn_noftz_f32_slowpath,@function
        .size           $__internal_1_$__cuda_sm3x_div_rn_noftz_f32_slowpath,(.L_x_25 - $__internal_1_$__cuda_sm3x_div_rn_noftz_f32_slowpath)
$__internal_1_$__cuda_sm3x_div_rn_noftz_f32_slowpath:
[----:B------:R-:W-:Y:S01]  /*0c80*/  SHF.R.U32.HI R6, RZ, 0x17, R3 ;  /* 0x00000017ff067819 */ /* 0x000fe20000011603 */
[----:B------:R-:W-:Y:S01]  /*0c90*/  BSSY.RECONVERGENT B1, `(.L_x_12) ;  /* 0x0000062000017945 */ /* 0x000fe20003800200 */
[----:B------:R-:W-:Y:S02]  /*0ca0*/  SHF.R.U32.HI R4, RZ, 0x17, R0 ;  /* 0x00000017ff047819 */ /* 0x000fe40000011600 */
[----:B------:R-:W-:Y:S02]  /*0cb0*/  LOP3.LUT R12, R6, 0xff, RZ, 0xc0, !PT ;  /* 0x000000ff060c7812 */ /* 0x000fe400078ec0ff */
[----:B------:R-:W-:-:S03]  /*0cc0*/  LOP3.LUT R10, R4, 0xff, RZ, 0xc0, !PT ;  /* 0x000000ff040a7812 */ /* 0x000fc600078ec0ff */
[----:B------:R-:W-:Y:S02]  /*0cd0*/  VIADD R8, R12, 0xffffffff ;  /* 0xffffffff0c087836 */ /* 0x000fe40000000000 */
[----:B------:R-:W-:-:S03]  /*0ce0*/  VIADD R6, R10, 0xffffffff ;  /* 0xffffffff0a067836 */ /* 0x000fc60000000000 */
[----:B------:R-:W-:-:S04]  /*0cf0*/  ISETP.GT.U32.AND P0, PT, R8, 0xfd, PT ;  /* 0x000000fd0800780c */ /* 0x000fc80003f04070 */
[----:B------:R-:W-:-:S13]  /*0d00*/  ISETP.GT.U32.OR P0, PT, R6, 0xfd, P0 ;  /* 0x000000fd0600780c */ /* 0x000fda0000704470 */
[----:B------:R-:W-:Y:S01]  /*0d10*/  @!P0 MOV R4, RZ ;  /* 0x000000ff00048202 */ /* 0x000fe20000000f00 */
[----:B------:R-:W-:Y:S06]  /*0d20*/  @!P0 BRA `(.L_x_13) ;  /* 0x00000000005c8947 */ /* 0x000fec0003800000 */
[----:B------:R-:W-:Y:S02]  /*0d30*/  FSETP.GTU.FTZ.AND P0, PT, |R0|, +INF , PT ;  /* 0x7f8000000000780b */ /* 0x000fe40003f1c200 */
[----:B------:R-:W-:-:S04]  /*0d40*/  FSETP.GTU.FTZ.AND P1, PT, |R3|, +INF , PT ;  /* 0x7f8000000300780b */ /* 0x000fc80003f3c200 */
[----:B------:R-:W-:-:S13]  /*0d50*/  PLOP3.LUT P0, PT, P0, P1, PT, 0xf8, 0x8f ;  /* 0x00000000008f781c */ /* 0x000fda0000703f70 */
[----:B------:R-:W-:Y:S05]  /*0d60*/  @P0 BRA `(.L_x_14) ;  /* 0x00000004004c0947 */ /* 0x000fea0003800000 */
[----:B------:R-:W-:-:S13]  /*0d70*/  LOP3.LUT P0, RZ, R3, 0x7fffffff, R0, 0xc8, !PT ;  /* 0x7fffffff03ff7812 */ /* 0x000fda000780c800 */
[----:B------:R-:W-:Y:S05]  /*0d80*/  @!P0 BRA `(.L_x_15) ;  /* 0x00000004003c8947 */ /* 0x000fea0003800000 */
[C---:B------:R-:W-:Y:S02]  /*0d90*/  FSETP.NEU.FTZ.AND P2, PT, |R0|.reuse, +INF , PT ;  /* 0x7f8000000000780b */ /* 0x040fe40003f5d200 */
[----:B------:R-:W-:Y:S02]  /*0da0*/  FSETP.NEU.FTZ.AND P1, PT, |R3|, +INF , PT ;  /* 0x7f8000000300780b */ /* 0x000fe40003f3d200 */
[----:B------:R-:W-:-:S11]  /*0db0*/  FSETP.NEU.FTZ.AND P0, PT, |R0|, +INF , PT ;  /* 0x7f8000000000780b */ /* 0x000fd60003f1d200 */
[----:B------:R-:W-:Y:S05]  /*0dc0*/  @!P1 BRA !P2, `(.L_x_15) ;  /* 0x00000004002c9947 */ /* 0x000fea0005000000 */
[----:B------:R-:W-:-:S04]  /*0dd0*/  LOP3.LUT P2, RZ, R0, 0x7fffffff, RZ, 0xc0, !PT ;  /* 0x7fffffff00ff7812 */ /* 0x000fc8000784c0ff */
[----:B------:R-:W-:-:S13]  /*0de0*/  PLOP3.LUT P1, PT, P1, P2, PT, 0x2f, 0xf2 ;  /* 0x0000000000f2781c */ /* 0x000fda0000f24577 */
[----:B------:R-:W-:Y:S05]  /*0df0*/  @P1 BRA `(.L_x_16) ;  /* 0x0000000400181947 */ /* 0x000fea0003800000 */
[----:B------:R-:W-:-:S04]  /*0e00*/  LOP3.LUT P1, RZ, R3, 0x7fffffff, RZ, 0xc0, !PT ;  /* 0x7fffffff03ff7812 */ /* 0x000fc8000782c0ff */
[----:B------:R-:W-:-:S13]  /*0e10*/  PLOP3.LUT P0, PT, P0, P1, PT, 0x2f, 0xf2 ;  /* 0x0000000000f2781c */ /* 0x000fda0000702577 */
[----:B------:R-:W-:Y:S05]  /*0e20*/  @P0 BRA `(.L_x_17) ;  /* 0x0000000400000947 */ /* 0x000fea0003800000 */
[----:B------:R-:W-:Y:S02]  /*0e30*/  ISETP.GE.AND P0, PT, R6, RZ, PT ;  /* 0x000000ff0600720c */ /* 0x000fe40003f06270 */
[----:B------:R-:W-:-:S11]  /*0e40*/  ISETP.GE.AND P1, PT, R8, RZ, PT ;  /* 0x000000ff0800720c */ /* 0x000fd60003f26270 */
[----:B------:R-:W-:Y:S02]  /*0e50*/  @P0 IMAD.MOV.U32 R4, RZ, RZ, RZ ;  /* 0x000000ffff040224 */ /* 0x000fe400078e00ff */
[----:B------:R-:W-:Y:S01]  /*0e60*/  @!P0 FFMA R0, R0, 1.84467440737095516160e+19, RZ ;  /* 0x5f80000000008823 */ /* 0x000fe200000000ff */
[----:B------:R-:W-:Y:S02]  /*0e70*/  @!P0 IMAD.MOV.U32 R4, RZ, RZ, -0x40 ;  /* 0xffffffc0ff048424 */ /* 0x000fe400078e00ff */
[----:B------:R-:W-:-:S03]  /*0e80*/  @!P1 FFMA R3, R3, 1.84467440737095516160e+19, RZ ;  /* 0x5f80000003039823 */ /* 0x000fc600000000ff */
[----:B------:R-:W-:-:S07]  /*0e90*/  @!P1 IADD3 R4, PT, PT, R4, 0x40, RZ ;  /* 0x0000004004049810 */ /* 0x000fce0007ffe0ff */
.L_x_13:
[----:B------:R-:W-:Y:S01]  /*0ea0*/  LEA R6, R12, 0xc0800000, 0x17 ;  /* 0xc08000000c067811 */ /* 0x000fe200078eb8ff */
[----:B------:R-:W-:Y:S04]  /*0eb0*/  BSSY.RECONVERGENT B2, `(.L_x_18) ;  /* 0x0000036000027945 */ /* 0x000fe80003800200 */
[----:B------:R-:W-:Y:S02]  /*0ec0*/  IMAD.IADD R6, R3, 0x1, -R6 ;  /* 0x0000000103067824 */ /* 0x000fe400078e0a06 */
[----:B------:R-:W-:Y:S02]  /*0ed0*/  VIADD R3, R10, 0xffffff81 ;  /* 0xffffff810a037836 */ /* 0x000fe40000000000 */
[----:B------:R-:W0:Y:S01]  /*0ee0*/  MUFU.RCP R8, R6 ;  /* 0x0000000600087308 */ /* 0x000e220000001000 */
[----:B------:R-:W-:Y:S01]  /*0ef0*/  FADD.FTZ R9, -R6, -RZ ;  /* 0x800000ff06097221 */ /* 0x000fe20000010100 */
[----:B------:R-:W-:-:S03]  /*0f00*/  IMAD R0, R3, -0x800000, R0 ;  /* 0xff80000003007824 */ /* 0x000fc600078e0200 */
[----:B0-----:R-:W-:-:S04]  /*0f10*/  FFMA R11, R8, R9, 1 ;  /* 0x3f800000080b7423 */ /* 0x001fc80000000009 */
[----:B------:R-:W-:-:S04]  /*0f20*/  FFMA R13, R8, R11, R8 ;  /* 0x0000000b080d7223 */ /* 0x000fc80000000008 */
[----:B------:R-:W-:-:S04]  /*0f30*/  FFMA R8, R0, R13, RZ ;  /* 0x0000000d00087223 */ /* 0x000fc800000000ff */
[----:B------:R-:W-:-:S04]  /*0f40*/  FFMA R11, R9, R8, R0 ;  /* 0x00000008090b7223 */ /* 0x000fc80000000000 */
[----:B------:R-:W-:-:S04]  /*0f50*/  FFMA R8, R13, R11, R8 ;  /* 0x0000000b0d087223 */ /* 0x000fc80000000008 */
[----:B------:R-:W-:Y:S01]  /*0f60*/  FFMA R11, R9, R8, R0 ;  /* 0x00000008090b7223 */ /* 0x000fe20000000000 */
[----:B------:R-:W-:-:S03]  /*0f70*/  IADD3 R9, PT, PT, R3, 0x7f, -R12 ;  /* 0x0000007f03097810 */ /* 0x000fc60007ffe80c */
[----:B------:R-:W-:Y:S01]  /*0f80*/  FFMA R0, R13, R11, R8 ;  /* 0x0000000b0d007223 */ /* 0x000fe20000000008 */
[----:B------:R-:W-:-:S04]  /*0f90*/  IADD3 R9, PT, PT, R9, R4, RZ ;  /* 0x0000000409097210 */ /* 0x000fc80007ffe0ff */
[----:B------:R-:W-:-:S04]  /*0fa0*/  SHF.R.U32.HI R3, RZ, 0x17, R0 ;  /* 0x00000017ff037819 */ /* 0x000fc80000011600 */
[----:B------:R-:W-:-:S05]  /*0fb0*/  LOP3.LUT R3, R3, 0xff, RZ, 0xc0, !PT ;  /* 0x000000ff03037812 */ /* 0x000fca00078ec0ff */
[----:B------:R-:W-:-:S04]  /*0fc0*/  IMAD.IADD R10, R3, 0x1, R9 ;  /* 0x00000001030a7824 */ /* 0x000fc800078e0209 */
[----:B------:R-:W-:-:S05]  /*0fd0*/  VIADD R3, R10, 0xffffffff ;  /* 0xffffffff0a037836 */ /* 0x000fca0000000000 */
[----:B------:R-:W-:-:S13]  /*0fe0*/  ISETP.GE.U32.AND P0, PT, R3, 0xfe, PT ;  /* 0x000000fe0300780c */ /* 0x000fda0003f06070 */
[----:B------:R-:W-:Y:S05]  /*0ff0*/  @!P0 BRA `(.L_x_19) ;  /* 0x0000000000808947 */ /* 0x000fea0003800000 */
[----:B------:R-:W-:-:S13]  /*1000*/  ISETP.GT.AND P0, PT, R10, 0xfe, PT ;  /* 0x000000fe0a00780c */ /* 0x000fda0003f04270 */
[----:B------:R-:W-:Y:S05]  /*1010*/  @P0 BRA `(.L_x_20) ;  /* 0x00000000006c0947 */ /* 0x000fea0003800000 */
[----:B------:R-:W-:-:S13]  /*1020*/  ISETP.GE.AND P0, PT, R10, 0x1, PT ;  /* 0x000000010a00780c */ /* 0x000fda0003f06270 */
[----:B------:R-:W-:Y:S05]  /*1030*/  @P0 BRA `(.L_x_21) ;  /* 0x0000000000740947 */ /* 0x000fea0003800000 */
[----:B------:R-:W-:Y:S02]  /*1040*/  ISETP.GE.AND P0, PT, R10, -0x18, PT ;  /* 0xffffffe80a00780c */ /* 0x000fe40003f06270 */
[----:B------:R-:W-:-:S11]  /*1050*/  LOP3.LUT R0, R0, 0x80000000, RZ, 0xc0, !PT ;  /* 0x8000000000007812 */ /* 0x000fd600078ec0ff */
[----:B------:R-:W-:Y:S05]  /*1060*/  @!P0 BRA `(.L_x_21) ;  /* 0x0000000000688947 */ /* 0x000fea0003800000 */
[CCC-:B------:R-:W-:Y:S01]  /*1070*/  FFMA.RZ R3, R13.reuse, R11.reuse, R8.reuse ;  /* 0x0000000b0d037223 */ /* 0x1c0fe2000000c008 */
[C---:B------:R-:W-:Y:S01]  /*1080*/  IADD3 R9, PT, PT, R10.reuse, 0x20, RZ ;  /* 0x000000200a097810 */ /* 0x040fe20007ffe0ff */
[-CC-:B------:R-:W-:Y:S01]  /*1090*/  FFMA.RM R4, R13, R11.reuse, R8.reuse ;  /* 0x0000000b0d047223 */ /* 0x180fe20000004008 */
[C---:B------:R-:W-:Y:S02]  /*10a0*/  ISETP.NE.AND P2, PT, R10.reuse, RZ, PT ;  /* 0x000000ff0a00720c */ /* 0x040fe40003f45270 */
[----:B------:R-:W-:Y:S01]  /*10b0*/  LOP3.LUT R6, R3, 0x7fffff, RZ, 0xc0, !PT ;  /* 0x007fffff03067812 */ /* 0x000fe200078ec0ff */
[----:B------:R-:W-:Y:S01]  /*10c0*/  FFMA.RP R3, R13, R11, R8 ;  /* 0x0000000b0d037223 */ /* 0x000fe20000008008 */
[----:B------:R-:W-:Y:S01]  /*10d0*/  IMAD.MOV R8, RZ, RZ, -R10 ;  /* 0x000000ffff087224 */ /* 0x000fe200078e0a0a */
[----:B------:R-:W-:Y:S02]  /*10e0*/  ISETP.NE.AND P1, PT, R10, RZ, PT ;  /* 0x000000ff0a00720c */ /* 0x000fe40003f25270 */
[----:B------:R-:W-:-:S02]  /*10f0*/  LOP3.LUT R6, R6, 0x800000, RZ, 0xfc, !PT ;  /* 0x0080000006067812 */ /* 0x000fc400078efcff */
[----:B------:R-:W-:Y:S02]  /*1100*/  FSETP.NEU.FTZ.AND P0, PT, R3, R4, PT ;  /* 0x000000040300720b */ /* 0x000fe40003f1d000 */
[----:B------:R-:W-:Y:S02]  /*1110*/  SHF.L.U32 R9, R6, R9, RZ ;  /* 0x0000000906097219 */ /* 0x000fe400000006ff */
[----:B------:R-:W-:Y:S02]  /*1120*/  SEL R3, R8, RZ, P2 ;  /* 0x000000ff08037207 */ /* 0x000fe40001000000 */
[----:B------:R-:W-:Y:S02]  /*1130*/  ISETP.NE.AND P1, PT, R9, RZ, P1 ;  /* 0x000000ff0900720c */ /* 0x000fe40000f25270 */
[----:B------:R-:W-:Y:S02]  /*1140*/  SHF.R.U32.HI R3, RZ, R3, R6 ;  /* 0x00000003ff037219 */ /* 0x000fe40000011606 */
[----:B------:R-:W-:-:S02]  /*1150*/  PLOP3.LUT P0, PT, P0, P1, PT, 0xf8, 0x8f ;  /* 0x00000000008f781c */ /* 0x000fc40000703f70 */
[----:B------:R-:W-:Y:S02]  /*1160*/  SHF.R.U32.HI R9, RZ, 0x1, R3 ;  /* 0x00000001ff097819 */ /* 0x000fe40000011603 */
[----:B------:R-:W-:-:S04]  /*1170*/  SEL R4, RZ, 0x1, !P0 ;  /* 0x00000001ff047807 */ /* 0x000fc80004000000 */
[----:B------:R-:W-:-:S04]  /*1180*/  LOP3.LUT R4, R4, 0x1, R9, 0xf8, !PT ;  /* 0x0000000104047812 */ /* 0x000fc800078ef809 */
[----:B------:R-:W-:-:S05]  /*1190*/  LOP3.LUT R4, R4, R3, RZ, 0xc0, !PT ;  /* 0x0000000304047212 */ /* 0x000fca00078ec0ff */
[----:B------:R-:W-:-:S05]  /*11a0*/  IMAD.IADD R9, R9, 0x1, R4 ;  /* 0x0000000109097824 */ /* 0x000fca00078e0204 */
[----:B------:R-:W-:Y:S01]  /*11b0*/  LOP3.LUT R0, R9, R0, RZ, 0xfc, !PT ;  /* 0x0000000009007212 */ /* 0x000fe200078efcff */
[----:B------:R-:W-:Y:S06]  /*11c0*/  BRA `(.L_x_21) ;  /* 0x0000000000107947 */ /* 0x000fec0003800000 */
.L_x_20:
[----:B------:R-:W-:-:S04]  /*11d0*/  LOP3.LUT R0, R0, 0x80000000, RZ, 0xc0, !PT ;  /* 0x8000000000007812 */ /* 0x000fc800078ec0ff */
[----:B------:R-:W-:Y:S01]  /*11e0*/  LOP3.LUT R0, R0, 0x7f800000, RZ, 0xfc, !PT ;  /* 0x7f80000000007812 */ /* 0x000fe200078efcff */
[----:B------:R-:W-:Y:S06]  /*11f0*/  BRA `(.L_x_21) ;  /* 0x0000000000047947 */ /* 0x000fec0003800000 */
.L_x_19:
[----:B------:R-:W-:-:S07]  /*1200*/  LEA R0, R9, R0, 0x17 ;  /* 0x0000000009007211 */ /* 0x000fce00078eb8ff */
.L_x_21:
[----:B------:R-:W-:Y:S05]  /*1210*/  BSYNC.RECONVERGENT B2 ;  /* 0x0000000000027941 */ /* 0x000fea0003800200 */
.L_x_18:
[----:B------:R-:W-:Y:S05]  /*1220*/  BRA `(.L_x_22) ;  /* 0x0000000000207947 */ /* 0x000fea0003800000 */
.L_x_17:
[----:B------:R-:W-:-:S04]  /*1230*/  LOP3.LUT R0, R3, 0x80000000, R0, 0x48, !PT ;  /* 0x8000000003007812 */ /* 0x000fc800078e4800 */
[----:B------:R-:W-:Y:S01]  /*1240*/  LOP3.LUT R0, R0, 0x7f800000, RZ, 0xfc, !PT ;  /* 0x7f80000000007812 */ /* 0x000fe200078efcff */
[----:B------:R-:W-:Y:S06]  /*1250*/  BRA `(.L_x_22) ;  /* 0x0000000000147947 */ /* 0x000fec0003800000 */
.L_x_16:
[----:B------:R-:W-:Y:S01]  /*1260*/  LOP3.LUT R0, R3, 0x80000000, R0, 0x48, !PT ;  /* 0x8000000003007812 */ /* 0x000fe200078e4800 */
[----:B------:R-:W-:Y:S06]  /*1270*/  BRA `(.L_x_22) ;  /* 0x00000000000c7947 */ /* 0x000fec0003800000 */
.L_x_15:
[----:B------:R-:W0:Y:S01]  /*1280*/  MUFU.RSQ R0, -QNAN ;  /* 0xffc0000000007908 */ /* 0x000e220000001400 */
[----:B------:R-:W-:Y:S05]  /*1290*/  BRA `(.L_x_22) ;  /* 0x0000000000047947 */ /* 0x000fea0003800000 */
.L_x_14:
[----:B------:R-:W-:-:S07]  /*12a0*/  FADD.FTZ R0, R0, R3 ;  /* 0x0000000300007221 */ /* 0x000fce0000010000 */
.L_x_22:
[----:B------:R-:W-:Y:S05]  /*12b0*/  BSYNC.RECONVERGENT B1 ;  /* 0x0000000000017941 */ /* 0x000fea0003800200 */
.L_x_12:
[----:B------:R-:W-:-:S04]  /*12c0*/  IMAD.MOV.U32 R3, RZ, RZ, 0x0 ;  /* 0x00000000ff037424 */ /* 0x000fc800078e00ff */
[----:B0-----:R-:W-:Y:S05]  /*12d0*/  RET.REL.NODEC R2 `(_Z6kernelPhi) ;  /* 0xffffffec02487950 */ /* 0x001fea0003c3ffff */
.L_x_23:
[----:B------:R-:W-:-:S00]  /*12e0*/  BRA `(.L_x_23) ;  /* 0xfffffffc00fc7947 */ /* 0x000fc0000383ffff */
[----:B------:R-:W-:-:S00]  /*12f0*/  NOP ;  /* 0x0000000000007918 */ /* 0x000fc00000000000 */
        /* <DEDUP_REMOVED lines=8> */
.L_x_25:


//--------------------- .nv.global.init           --------------------------
	.section	.nv.global.init,"aw",@progbits
	.align	4
.nv.global.init:
	.type		__cudart_i2opi_f,@object
	.size		__cudart_i2opi_f,(.L_0 - __cudart_i2opi_f)
__cudart_i2opi_f:
        /*0000*/ 	.byte	0x41, 0x90, 0x43, 0x3c, 0x99, 0x95, 0x62, 0xdb, 0xc0, 0xdd, 0x34, 0xf5, 0xd1, 0x57, 0x27, 0xfc
        /*0010*/ 	.byte	0x29, 0x15, 0x44, 0x4e, 0x6e, 0x83, 0xf9, 0xa2
.L_0:


//--------------------- .nv.shared.reserved.0     --------------------------
	.section	.nv.shared.reserved.0,"aw",@nobits
	.weak		__nv_reservedSMEM_offset_0_alias
	.size		__nv_reservedSMEM_offset_0_alias, 0, 64
	.other		__nv_reservedSMEM_offset_0_alias,@"STO_CUDA_RESERVED_SHARED STV_DEFAULT"
__nv_reservedSMEM_offset_0_alias:
	.zero		0
	.zero		64


//--------------------- .nv.constant0._Z6kernelPhi --------------------------
	.section	.nv.constant0._Z6kernelPhi,"a",@progbits
	.sectionflags	@""
	.align	4
.nv.constant0._Z6kernelPhi:
	.zero		908


//--------------------- SYMBOLS --------------------------

	.type		.nv.reservedSmem.offset0,@object
	.size		.nv.reservedSmem.offset0,0x4
